//
// Generated by NVIDIA NVVM Compiler
//
// Compiler Build ID: CL-36424714
// Cuda compilation tools, release 13.0, V13.0.88
// Based on NVVM 20.0.0
//

.version 9.0
.target sm_100
.address_size 64

	// .globl	_Z11random_testP17curandStateXORWOWPf
.global .align 4 .b8 precalc_xorwow_matrix[102400];
.global .align 4 .b8 precalc_xorwow_offset_matrix[102400];
.global .align 4 .b8 mrg32k3aM1[2304];
.global .align 4 .b8 mrg32k3aM2[2304];
.global .align 4 .b8 mrg32k3aM1SubSeq[2016];
.global .align 4 .b8 mrg32k3aM2SubSeq[2016];
.global .align 4 .b8 mrg32k3aM1Seq[2304];
.global .align 4 .b8 mrg32k3aM2Seq[2304];
.const .align 8 .b8 __cr_lgamma_table[72];

.visible .entry _Z11random_testP17curandStateXORWOWPf(
	.param .u64 .ptr .align 1 _Z11random_testP17curandStateXORWOWPf_param_0,
	.param .u64 .ptr .align 1 _Z11random_testP17curandStateXORWOWPf_param_1
)
{
	.reg .pred 	%p<24>;
	.reg .b32 	%r<450>;
	.reg .b32 	%f<3>;
	.reg .b64 	%rd<22>;

	ld.param.u64 	%rd9, [_Z11random_testP17curandStateXORWOWPf_param_0];
	ld.param.u64 	%rd8, [_Z11random_testP17curandStateXORWOWPf_param_1];
	cvta.to.global.u64 	%rd10, %rd9;
	mov.u32 	%r202, %ctaid.x;
	mov.u32 	%r203, %ntid.x;
	mov.u32 	%r204, %tid.x;
	mad.lo.s32 	%r205, %r202, %r203, %r204;
	cvt.s64.s32 	%rd1, %r205;
	mul.wide.s32 	%rd11, %r205, 48;
	add.s64 	%rd2, %rd10, %rd11;
	mov.b32 	%r364, 379486205;
	mov.b32 	%r206, -382103808;
	st.global.v2.u32 	[%rd2], {%r206, %r364};
	mov.b32 	%r362, -123459836;
	mov.b32 	%r363, 450422541;
	st.global.v2.u32 	[%rd2+8], {%r363, %r362};
	mov.b32 	%r360, 261812737;
	mov.b32 	%r361, -589760388;
	st.global.v2.u32 	[%rd2+16], {%r361, %r360};
	setp.eq.s32 	%p1, %r205, 0;
	@%p1 bra 	$L__BB0_42;
	mov.b32 	%r346, 0;
	mov.b32 	%r364, 379486205;
	mov.b32 	%r363, 450422541;
	mov.b32 	%r362, -123459836;
	mov.b32 	%r361, -589760388;
	mov.b32 	%r360, 261812737;
	mov.u64 	%rd21, %rd1;
$L__BB0_2:
	and.b64  	%rd4, %rd21, 3;
	setp.eq.s64 	%p2, %rd4, 0;
	@%p2 bra 	$L__BB0_41;
	mul.wide.u32 	%rd12, %r346, 3200;
	mov.u64 	%rd13, precalc_xorwow_matrix;
	add.s64 	%rd5, %rd13, %rd12;
	cvt.u32.u64 	%r7, %rd4;
	mov.b32 	%r347, 0;
$L__BB0_4:
	mov.b32 	%r360, 0;
	mov.u32 	%r361, %r360;
	mov.u32 	%r362, %r360;
	mov.u32 	%r363, %r360;
	mov.u32 	%r364, %r360;
	mov.u32 	%r353, %r360;
$L__BB0_5:
	mul.wide.u32 	%rd14, %r353, 4;
	add.s64 	%rd15, %rd2, %rd14;
	ld.global.u32 	%r15, [%rd15+4];
	shl.b32 	%r16, %r353, 5;
	mov.b32 	%r359, 0;
$L__BB0_6:
	.pragma "nounroll";
	shr.u32 	%r216, %r15, %r359;
	and.b32  	%r217, %r216, 1;
	setp.eq.b32 	%p3, %r217, 1;
	not.pred 	%p4, %p3;
	add.s32 	%r218, %r16, %r359;
	mul.lo.s32 	%r219, %r218, 5;
	mul.wide.u32 	%rd16, %r219, 4;
	add.s64 	%rd6, %rd5, %rd16;
	@%p4 bra 	$L__BB0_8;
	ld.global.u32 	%r220, [%rd6];
	xor.b32  	%r364, %r364, %r220;
	ld.global.u32 	%r221, [%rd6+4];
	xor.b32  	%r363, %r363, %r221;
	ld.global.u32 	%r222, [%rd6+8];
	xor.b32  	%r362, %r362, %r222;
	ld.global.u32 	%r223, [%rd6+12];
	xor.b32  	%r361, %r361, %r223;
	ld.global.u32 	%r224, [%rd6+16];
	xor.b32  	%r360, %r360, %r224;
$L__BB0_8:
	and.b32  	%r226, %r216, 2;
	setp.eq.s32 	%p5, %r226, 0;
	@%p5 bra 	$L__BB0_10;
	ld.global.u32 	%r227, [%rd6+20];
	xor.b32  	%r364, %r364, %r227;
	ld.global.u32 	%r228, [%rd6+24];
	xor.b32  	%r363, %r363, %r228;
	ld.global.u32 	%r229, [%rd6+28];
	xor.b32  	%r362, %r362, %r229;
	ld.global.u32 	%r230, [%rd6+32];
	xor.b32  	%r361, %r361, %r230;
	ld.global.u32 	%r231, [%rd6+36];
	xor.b32  	%r360, %r360, %r231;
$L__BB0_10:
	and.b32  	%r233, %r216, 4;
	setp.eq.s32 	%p6, %r233, 0;
	@%p6 bra 	$L__BB0_12;
	ld.global.u32 	%r234, [%rd6+40];
	xor.b32  	%r364, %r364, %r234;
	ld.global.u32 	%r235, [%rd6+44];
	xor.b32  	%r363, %r363, %r235;
	ld.global.u32 	%r236, [%rd6+48];
	xor.b32  	%r362, %r362, %r236;
	ld.global.u32 	%r237, [%rd6+52];
	xor.b32  	%r361, %r361, %r237;
	ld.global.u32 	%r238, [%rd6+56];
	xor.b32  	%r360, %r360, %r238;
$L__BB0_12:
	and.b32  	%r240, %r216, 8;
	setp.eq.s32 	%p7, %r240, 0;
	@%p7 bra 	$L__BB0_14;
	ld.global.u32 	%r241, [%rd6+60];
	xor.b32  	%r364, %r364, %r241;
	ld.global.u32 	%r242, [%rd6+64];
	xor.b32  	%r363, %r363, %r242;
	ld.global.u32 	%r243, [%rd6+68];
	xor.b32  	%r362, %r362, %r243;
	ld.global.u32 	%r244, [%rd6+72];
	xor.b32  	%r361, %r361, %r244;
	ld.global.u32 	%r245, [%rd6+76];
	xor.b32  	%r360, %r360, %r245;
$L__BB0_14:
	and.b32  	%r247, %r216, 16;
	setp.eq.s32 	%p8, %r247, 0;
	@%p8 bra 	$L__BB0_16;
	ld.global.u32 	%r248, [%rd6+80];
	xor.b32  	%r364, %r364, %r248;
	ld.global.u32 	%r249, [%rd6+84];
	xor.b32  	%r363, %r363, %r249;
	ld.global.u32 	%r250, [%rd6+88];
	xor.b32  	%r362, %r362, %r250;
	ld.global.u32 	%r251, [%rd6+92];
	xor.b32  	%r361, %r361, %r251;
	ld.global.u32 	%r252, [%rd6+96];
	xor.b32  	%r360, %r360, %r252;
$L__BB0_16:
	and.b32  	%r254, %r216, 32;
	setp.eq.s32 	%p9, %r254, 0;
	@%p9 bra 	$L__BB0_18;
	ld.global.u32 	%r255, [%rd6+100];
	xor.b32  	%r364, %r364, %r255;
	ld.global.u32 	%r256, [%rd6+104];
	xor.b32  	%r363, %r363, %r256;
	ld.global.u32 	%r257, [%rd6+108];
	xor.b32  	%r362, %r362, %r257;
	ld.global.u32 	%r258, [%rd6+112];
	xor.b32  	%r361, %r361, %r258;
	ld.global.u32 	%r259, [%rd6+116];
	xor.b32  	%r360, %r360, %r259;
$L__BB0_18:
	and.b32  	%r261, %r216, 64;
	setp.eq.s32 	%p10, %r261, 0;
	@%p10 bra 	$L__BB0_20;
	ld.global.u32 	%r262, [%rd6+120];
	xor.b32  	%r364, %r364, %r262;
	ld.global.u32 	%r263, [%rd6+124];
	xor.b32  	%r363, %r363, %r263;
	ld.global.u32 	%r264, [%rd6+128];
	xor.b32  	%r362, %r362, %r264;
	ld.global.u32 	%r265, [%rd6+132];
	xor.b32  	%r361, %r361, %r265;
	ld.global.u32 	%r266, [%rd6+136];
	xor.b32  	%r360, %r360, %r266;
$L__BB0_20:
	and.b32  	%r268, %r216, 128;
	setp.eq.s32 	%p11, %r268, 0;
	@%p11 bra 	$L__BB0_22;
	ld.global.u32 	%r269, [%rd6+140];
	xor.b32  	%r364, %r364, %r269;
	ld.global.u32 	%r270, [%rd6+144];
	xor.b32  	%r363, %r363, %r270;
	ld.global.u32 	%r271, [%rd6+148];
	xor.b32  	%r362, %r362, %r271;
	ld.global.u32 	%r272, [%rd6+152];
	xor.b32  	%r361, %r361, %r272;
	ld.global.u32 	%r273, [%rd6+156];
	xor.b32  	%r360, %r360, %r273;
$L__BB0_22:
	and.b32  	%r275, %r216, 256;
	setp.eq.s32 	%p12, %r275, 0;
	@%p12 bra 	$L__BB0_24;
	ld.global.u32 	%r276, [%rd6+160];
	xor.b32  	%r364, %r364, %r276;
	ld.global.u32 	%r277, [%rd6+164];
	xor.b32  	%r363, %r363, %r277;
	ld.global.u32 	%r278, [%rd6+168];
	xor.b32  	%r362, %r362, %r278;
	ld.global.u32 	%r279, [%rd6+172];
	xor.b32  	%r361, %r361, %r279;
	ld.global.u32 	%r280, [%rd6+176];
	xor.b32  	%r360, %r360, %r280;
$L__BB0_24:
	and.b32  	%r282, %r216, 512;
	setp.eq.s32 	%p13, %r282, 0;
	@%p13 bra 	$L__BB0_26;
	ld.global.u32 	%r283, [%rd6+180];
	xor.b32  	%r364, %r364, %r283;
	ld.global.u32 	%r284, [%rd6+184];
	xor.b32  	%r363, %r363, %r284;
	ld.global.u32 	%r285, [%rd6+188];
	xor.b32  	%r362, %r362, %r285;
	ld.global.u32 	%r286, [%rd6+192];
	xor.b32  	%r361, %r361, %r286;
	ld.global.u32 	%r287, [%rd6+196];
	xor.b32  	%r360, %r360, %r287;
$L__BB0_26:
	and.b32  	%r289, %r216, 1024;
	setp.eq.s32 	%p14, %r289, 0;
	@%p14 bra 	$L__BB0_28;
	ld.global.u32 	%r290, [%rd6+200];
	xor.b32  	%r364, %r364, %r290;
	ld.global.u32 	%r291, [%rd6+204];
	xor.b32  	%r363, %r363, %r291;
	ld.global.u32 	%r292, [%rd6+208];
	xor.b32  	%r362, %r362, %r292;
	ld.global.u32 	%r293, [%rd6+212];
	xor.b32  	%r361, %r361, %r293;
	ld.global.u32 	%r294, [%rd6+216];
	xor.b32  	%r360, %r360, %r294;
$L__BB0_28:
	and.b32  	%r296, %r216, 2048;
	setp.eq.s32 	%p15, %r296, 0;
	@%p15 bra 	$L__BB0_30;
	ld.global.u32 	%r297, [%rd6+220];
	xor.b32  	%r364, %r364, %r297;
	ld.global.u32 	%r298, [%rd6+224];
	xor.b32  	%r363, %r363, %r298;
	ld.global.u32 	%r299, [%rd6+228];
	xor.b32  	%r362, %r362, %r299;
	ld.global.u32 	%r300, [%rd6+232];
	xor.b32  	%r361, %r361, %r300;
	ld.global.u32 	%r301, [%rd6+236];
	xor.b32  	%r360, %r360, %r301;
$L__BB0_30:
	and.b32  	%r303, %r216, 4096;
	setp.eq.s32 	%p16, %r303, 0;
	@%p16 bra 	$L__BB0_32;
	ld.global.u32 	%r304, [%rd6+240];
	xor.b32  	%r364, %r364, %r304;
	ld.global.u32 	%r305, [%rd6+244];
	xor.b32  	%r363, %r363, %r305;
	ld.global.u32 	%r306, [%rd6+248];
	xor.b32  	%r362, %r362, %r306;
	ld.global.u32 	%r307, [%rd6+252];
	xor.b32  	%r361, %r361, %r307;
	ld.global.u32 	%r308, [%rd6+256];
	xor.b32  	%r360, %r360, %r308;
$L__BB0_32:
	and.b32  	%r310, %r216, 8192;
	setp.eq.s32 	%p17, %r310, 0;
	@%p17 bra 	$L__BB0_34;
	ld.global.u32 	%r311, [%rd6+260];
	xor.b32  	%r364, %r364, %r311;
	ld.global.u32 	%r312, [%rd6+264];
	xor.b32  	%r363, %r363, %r312;
	ld.global.u32 	%r313, [%rd6+268];
	xor.b32  	%r362, %r362, %r313;
	ld.global.u32 	%r314, [%rd6+272];
	xor.b32  	%r361, %r361, %r314;
	ld.global.u32 	%r315, [%rd6+276];
	xor.b32  	%r360, %r360, %r315;
$L__BB0_34:
	and.b32  	%r317, %r216, 16384;
	setp.eq.s32 	%p18, %r317, 0;
	@%p18 bra 	$L__BB0_36;
	ld.global.u32 	%r318, [%rd6+280];
	xor.b32  	%r364, %r364, %r318;
	ld.global.u32 	%r319, [%rd6+284];
	xor.b32  	%r363, %r363, %r319;
	ld.global.u32 	%r320, [%rd6+288];
	xor.b32  	%r362, %r362, %r320;
	ld.global.u32 	%r321, [%rd6+292];
	xor.b32  	%r361, %r361, %r321;
	ld.global.u32 	%r322, [%rd6+296];
	xor.b32  	%r360, %r360, %r322;
$L__BB0_36:
	and.b32  	%r324, %r216, 32768;
	setp.eq.s32 	%p19, %r324, 0;
	@%p19 bra 	$L__BB0_38;
	ld.global.u32 	%r325, [%rd6+300];
	xor.b32  	%r364, %r364, %r325;
	ld.global.u32 	%r326, [%rd6+304];
	xor.b32  	%r363, %r363, %r326;
	ld.global.u32 	%r327, [%rd6+308];
	xor.b32  	%r362, %r362, %r327;
	ld.global.u32 	%r328, [%rd6+312];
	xor.b32  	%r361, %r361, %r328;
	ld.global.u32 	%r329, [%rd6+316];
	xor.b32  	%r360, %r360, %r329;
$L__BB0_38:
	add.s32 	%r359, %r359, 16;
	setp.ne.s32 	%p20, %r359, 32;
	@%p20 bra 	$L__BB0_6;
	mad.lo.s32 	%r330, %r353, -31, %r16;
	add.s32 	%r353, %r330, 1;
	setp.ne.s32 	%p21, %r353, 5;
	@%p21 bra 	$L__BB0_5;
	st.global.u32 	[%rd2+4], %r364;
	st.global.u32 	[%rd2+8], %r363;
	st.global.u32 	[%rd2+12], %r362;
	st.global.u32 	[%rd2+16], %r361;
	st.global.u32 	[%rd2+20], %r360;
	add.s32 	%r347, %r347, 1;
	setp.lt.u32 	%p22, %r347, %r7;
	@%p22 bra 	$L__BB0_4;
$L__BB0_41:
	shr.u64 	%rd7, %rd21, 2;
	add.s32 	%r346, %r346, 1;
	setp.gt.u64 	%p23, %rd21, 3;
	mov.u64 	%rd21, %rd7;
	@%p23 bra 	$L__BB0_2;
$L__BB0_42:
	cvta.to.global.u64 	%rd17, %rd8;
	mov.b32 	%r331, 0;
	st.global.v2.u32 	[%rd2+24], {%r331, %r331};
	st.global.u32 	[%rd2+32], %r331;
	mov.b64 	%rd18, 0;
	st.global.u64 	[%rd2+40], %rd18;
	shr.u32 	%r332, %r364, 2;
	xor.b32  	%r333, %r332, %r364;
	st.global.v2.u32 	[%rd2+8], {%r362, %r361};
	shl.b32 	%r334, %r360, 4;
	shl.b32 	%r335, %r333, 1;
	xor.b32  	%r336, %r335, %r334;
	xor.b32  	%r337, %r336, %r333;
	xor.b32  	%r338, %r337, %r360;
	st.global.v2.u32 	[%rd2+16], {%r360, %r338};
	mov.b32 	%r339, -381741371;
	st.global.v2.u32 	[%rd2], {%r339, %r363};
	add.s32 	%r340, %r338, -381741371;
	cvt.rn.f32.u32 	%f1, %r340;
	fma.rn.f32 	%f2, %f1, 0f2F800000, 0f2F000000;
	shl.b64 	%rd19, %rd1, 2;
	add.s64 	%rd20, %rd17, %rd19;
	st.global.f32 	[%rd20], %f2;
	ret;

}


// ===== COMPILED SASS (sm_100) =====

	.target	sm_100

	.elftype	@"ET_EXEC"


//--------------------- .note.nv.tkinfo           --------------------------
	.section	.note.nv.tkinfo,"",@"SHT_NOTE"
	.sectionflags	@"SHF_NOTE_NV_TKINFO"
	.tkinfo
        /*0018*/ 	.word	0x00000002
        /*0030*/ 	.string	""
        /*0030*/ 	.string	"ptxas"
        /*0030*/ 	.string	"Cuda compilation tools, release 13.0, V13.0.88"
        /*0030*/ 	.string	"Build cuda_13.0.r13.0/compiler.36424714_0"
        /*0030*/ 	.string	"-arch sm_100 -m 64 "



//--------------------- .note.nv.cuinfo           --------------------------
	.section	.note.nv.cuinfo,"",@"SHT_NOTE"
	.sectionflags	@"SHF_NOTE_NV_CUINFO"
        /*0018*/ 	.short	0x0002
        /*001a*/ 	.short	0x0064
        /*001c*/ 	.short	0x0082
	.zero		2


//--------------------- .nv.info                  --------------------------
	.section	.nv.info,"",@"SHT_CUDA_INFO"
	.align	4


	//----- nvinfo : EIATTR_REGCOUNT
	.align		4
        /*0000*/ 	.byte	0x04, 0x2f
        /*0002*/ 	.short	(.L_10 - .L_9)
	.align		4
.L_9:
        /*0004*/ 	.word	index@(_Z11random_testP17curandStateXORWOWPf)
        /*0008*/ 	.word	0x00000020


	//----- nvinfo : EIATTR_FRAME_SIZE
	.align		4
.L_10:
        /*000c*/ 	.byte	0x04, 0x11
        /*000e*/ 	.short	(.L_12 - .L_11)
	.align		4
.L_11:
        /*0010*/ 	.word	index@(_Z11random_testP17curandStateXORWOWPf)
        /*0014*/ 	.word	0x00000000


	//----- nvinfo : EIATTR_MIN_STACK_SIZE
	.align		4
.L_12:
        /*0018*/ 	.byte	0x04, 0x12
        /*001a*/ 	.short	(.L_14 - .L_13)
	.align		4
.L_13:
        /*001c*/ 	.word	index@(_Z11random_testP17curandStateXORWOWPf)
        /*0020*/ 	.word	0x00000000
.L_14:


//--------------------- .nv.compat                --------------------------
	.section	.nv.compat,"",@"SHT_CUDA_COMPAT_INFO"
	.align	4
        /*0000*/ 	.byte	0x02, 0x09, 0x00, 0x00, 0x02, 0x02, 0x01, 0x00, 0x02, 0x05, 0x05, 0x00, 0x03, 0x07, 0x01, 0x01
        /*0010*/ 	.byte	0x02, 0x03, 0x00, 0x00, 0x02, 0x06, 0x01, 0x00, 0x04, 0x0b, 0x08, 0x00, 0x09, 0x00, 0x00, 0x00
        /*0020*/ 	.byte	0x00, 0x00, 0x00, 0x00


//--------------------- .nv.info._Z11random_testP17curandStateXORWOWPf --------------------------
	.section	.nv.info._Z11random_testP17curandStateXORWOWPf,"",@"SHT_CUDA_INFO"
	.sectionflags	@""
	.align	4


	//----- nvinfo : EIATTR_CUDA_API_VERSION
	.align		4
        /*0000*/ 	.byte	0x04, 0x37
        /*0002*/ 	.short	(.L_16 - .L_15)
.L_15:
        /*0004*/ 	.word	0x00000082


	//----- nvinfo : EIATTR_KPARAM_INFO
	.align		4
.L_16:
        /*0008*/ 	.byte	0x04, 0x17
        /*000a*/ 	.short	(.L_18 - .L_17)
.L_17:
        /*000c*/ 	.word	0x00000000
        /*0010*/ 	.short	0x0001
        /*0012*/ 	.short	0x0008
        /*0014*/ 	.byte	0x00, 0xf5, 0x21, 0x00


	//----- nvinfo : EIATTR_KPARAM_INFO
	.align		4
.L_18:
        /*0018*/ 	.byte	0x04, 0x17
        /*001a*/ 	.short	(.L_20 - .L_19)
.L_19:
        /*001c*/ 	.word	0x00000000
        /*0020*/ 	.short	0x0000
        /*0022*/ 	.short	0x0000
        /*0024*/ 	.byte	0x00, 0xf5, 0x21, 0x00


	//----- nvinfo : EIATTR_SPARSE_MMA_MASK
	.align		4
.L_20:
        /*0028*/ 	.byte	0x03, 0x50
        /*002a*/ 	.short	0x0000


	//----- nvinfo : EIATTR_MAXREG_COUNT
	.align		4
        /*002c*/ 	.byte	0x03, 0x1b
        /*002e*/ 	.short	0x00ff


	//----- nvinfo : EIATTR_MERCURY_ISA_VERSION
	.align		4
        /*0030*/ 	.byte	0x03, 0x5f
        /*0032*/ 	.short	0x0101


	//----- nvinfo : EIATTR_VRC_CTA_INIT_COUNT
	.align		4
        /*0034*/ 	.byte	0x02, 0x4a
	.zero		1
	.zero		1


	//----- nvinfo : EIATTR_EXIT_INSTR_OFFSETS
	.align		4
        /*0038*/ 	.byte	0x04, 0x1c
        /*003a*/ 	.short	(.L_22 - .L_21)


	//   ....[0]....
.L_21:
        /*003c*/ 	.word	0x00001100


	//----- nvinfo : EIATTR_CRS_STACK_SIZE
	.align		4
.L_22:
        /*0040*/ 	.byte	0x04, 0x1e
        /*0042*/ 	.short	(.L_24 - .L_23)
.L_23:
        /*0044*/ 	.word	0x00000000


	//----- nvinfo : EIATTR_CBANK_PARAM_SIZE
	.align		4
.L_24:
        /*0048*/ 	.byte	0x03, 0x19
        /*004a*/ 	.short	0x0010


	//----- nvinfo : EIATTR_PARAM_CBANK
	.align		4
        /*004c*/ 	.byte	0x04, 0x0a
        /*004e*/ 	.short	(.L_26 - .L_25)
	.align		4
.L_25:
        /*0050*/ 	.word	index@(.nv.constant0._Z11random_testP17curandStateXORWOWPf)
        /*0054*/ 	.short	0x0380
        /*0056*/ 	.short	0x0010


	//----- nvinfo : EIATTR_SW_WAR
	.align		4
.L_26:
        /*0058*/ 	.byte	0x04, 0x36
        /*005a*/ 	.short	(.L_28 - .L_27)
.L_27:
        /*005c*/ 	.word	0x00000008
.L_28:


//--------------------- .nv.callgraph             --------------------------
	.section	.nv.callgraph,"",@"SHT_CUDA_CALLGRAPH"
	.align	4
	.sectionentsize	8
	.align		4
        /*0000*/ 	.word	0x00000000
	.align		4
        /*0004*/ 	.word	0xffffffff
	.align		4
        /*0008*/ 	.word	0x00000000
	.align		4
        /*000c*/ 	.word	0xfffffffe
	.align		4
        /*0010*/ 	.word	0x00000000
	.align		4
        /*0014*/ 	.word	0xfffffffd
	.align		4
        /*0018*/ 	.word	0x00000000
	.align		4
        /*001c*/ 	.word	0xfffffffc


//--------------------- .nv.constant4             --------------------------
	.section	.nv.constant4,"a",@progbits
	.align	8
	.align		8
.nv.constant4:
        /*0000*/ 	.dword	precalc_xorwow_matrix
	.align		8
        /*0008*/ 	.dword	precalc_xorwow_offset_matrix
	.align		8
        /*0010*/ 	.dword	mrg32k3aM1
	.align		8
        /*0018*/ 	.dword	mrg32k3aM2
	.align		8
        /*0020*/ 	.dword	mrg32k3aM1SubSeq
	.align		8
        /*0028*/ 	.dword	mrg32k3aM2SubSeq
	.align		8
        /*0030*/ 	.dword	mrg32k3aM1Seq
	.align		8
        /*0038*/ 	.dword	mrg32k3aM2Seq


//--------------------- .nv.constant3             --------------------------
	.section	.nv.constant3,"a",@progbits
	.align	8
.nv.constant3:
	.type		__cr_lgamma_table,@object
	.size		__cr_lgamma_table,(.L_8 - __cr_lgamma_table)
__cr_lgamma_table:
        /*0000*/ 	.byte	0x00, 0x00, 0x00, 0x00, 0x00, 0x00, 0x00, 0x00, 0x00, 0x00, 0x00, 0x00, 0x00, 0x00, 0x00, 0x00
        /*0010*/ 	.byte	0xef, 0x39, 0xfa, 0xfe, 0x42, 0x2e, 0xe6, 0x3f, 0x02, 0x20, 0x2a, 0xfa, 0x0b, 0xab, 0xfc, 0x3f
        /*0020*/ 	.byte	0xf9, 0x2c, 0x92, 0x7c, 0xa7, 0x6c, 0x09, 0x40, 0xc9, 0x79, 0x44, 0x3c, 0x64, 0x26, 0x13, 0x40
        /*0030*/ 	.byte	0xca, 0x01, 0xcf, 0x3a, 0x27, 0x51, 0x1a, 0x40, 0x30, 0xcc, 0x2d, 0xf3, 0xe1, 0x0c, 0x21, 0x40
        /*0040*/ 	.byte	0x0d, 0xb7, 0xfc, 0x82, 0x8e, 0x35, 0x25, 0x40
.L_8:


//--------------------- .text._Z11random_testP17curandStateXORWOWPf --------------------------
	.section	.text._Z11random_testP17curandStateXORWOWPf,"ax",@progbits
	.align	128
        .global         _Z11random_testP17curandStateXORWOWPf
        .type           _Z11random_testP17curandStateXORWOWPf,@function
        .size           _Z11random_testP17curandStateXORWOWPf,(.L_x_9 - _Z11random_testP17curandStateXORWOWPf)
        .other          _Z11random_testP17curandStateXORWOWPf,@"STO_CUDA_ENTRY STV_DEFAULT"
_Z11random_testP17curandStateXORWOWPf:
.text._Z11random_testP17curandStateXORWOWPf:
[----:B------:R-:W-:Y:S01]  /*0000*/  LDC R1, c[0x0][0x37c] ;  /* 0x0000df00ff017b82 */ /* 0x000fe20000000800 */
[----:B------:R-:W0:Y:S07]  /*0010*/  S2R R3, SR_TID.X ;  /* 0x0000000000037919 */ /* 0x000e2e0000002100 */
[----:B------:R-:W0:Y:S01]  /*0020*/  S2UR UR6, SR_CTAID.X ;  /* 0x00000000000679c3 */ /* 0x000e220000002500 */
[----:B------:R-:W1:Y:S01]  /*0030*/  LDCU.64 UR4, c[0x0][0x358] ;  /* 0x00006b00ff0477ac */ /* 0x000e620008000a00 */
[----:B------:R-:W-:Y:S01]  /*0040*/  IMAD.MOV.U32 R8, RZ, RZ, -0x16c67100 ;  /* 0xe9398f00ff087424 */ /* 0x000fe200078e00ff */
[----:B------:R-:W-:Y:S01]  /*0050*/  BSSY.RECONVERGENT B0, `(.L_x_0) ;  /* 0x00000ee000007945 */ /* 0x000fe20003800200 */
[----:B------:R-:W-:-:S02]  /*0060*/  IMAD.MOV.U32 R9, RZ, RZ, 0x169e7ffd ;  /* 0x169e7ffdff097424 */ /* 0x000fc400078e00ff */
[----:B------:R-:W-:Y:S02]  /*0070*/  IMAD.MOV.U32 R12, RZ, RZ, 0x1ad8e70d ;  /* 0x1ad8e70dff0c7424 */ /* 0x000fe400078e00ff */
[----:B------:R-:W0:Y:S01]  /*0080*/  LDC R0, c[0x0][0x360] ;  /* 0x0000d800ff007b82 */ /* 0x000e220000000800 */
[----:B------:R-:W-:Y:S02]  /*0090*/  IMAD.MOV.U32 R13, RZ, RZ, -0x75bd8fc ;  /* 0xf8a42704ff0d7424 */ /* 0x000fe400078e00ff */
[----:B------:R-:W-:Y:S02]  /*00a0*/  IMAD.MOV.U32 R14, RZ, RZ, -0x23270784 ;  /* 0xdcd8f87cff0e7424 */ /* 0x000fe400078e00ff */
[----:B------:R-:W-:Y:S02]  /*00b0*/  IMAD.MOV.U32 R15, RZ, RZ, 0xf9af201 ;  /* 0x0f9af201ff0f7424 */ /* 0x000fe400078e00ff */
[----:B------:R-:W-:Y:S01]  /*00c0*/  IMAD.MOV.U32 R10, RZ, RZ, 0x169e7ffd ;  /* 0x169e7ffdff0a7424 */ /* 0x000fe200078e00ff */
[----:B------:R-:W2:Y:S01]  /*00d0*/  LDC.64 R6, c[0x0][0x380] ;  /* 0x0000e000ff067b82 */ /* 0x000ea20000000a00 */
[----:B------:R-:W-:-:S02]  /*00e0*/  IMAD.MOV.U32 R5, RZ, RZ, -0x75bd8fc ;  /* 0xf8a42704ff057424 */ /* 0x000fc400078e00ff */
[----:B------:R-:W-:Y:S02]  /*00f0*/  IMAD.MOV.U32 R4, RZ, RZ, 0x1ad8e70d ;  /* 0x1ad8e70dff047424 */ /* 0x000fe400078e00ff */
[----:B------:R-:W-:Y:S02]  /*0100*/  IMAD.MOV.U32 R2, RZ, RZ, -0x23270784 ;  /* 0xdcd8f87cff027424 */ /* 0x000fe400078e00ff */
[----:B0-----:R-:W-:Y:S02]  /*0110*/  IMAD R0, R0, UR6, R3 ;  /* 0x0000000600007c24 */ /* 0x001fe4000f8e0203 */
[----:B------:R-:W-:-:S03]  /*0120*/  IMAD.MOV.U32 R3, RZ, RZ, 0xf9af201 ;  /* 0x0f9af201ff037424 */ /* 0x000fc600078e00ff */
[C---:B------:R-:W-:Y:S02]  /*0130*/  ISETP.NE.AND P0, PT, R0.reuse, RZ, PT ;  /* 0x000000ff0000720c */ /* 0x040fe40003f05270 */
[----:B------:R-:W-:Y:S01]  /*0140*/  SHF.R.S32.HI R11, RZ, 0x1f, R0 ;  /* 0x0000001fff0b7819 */ /* 0x000fe20000011400 */
[----:B--2---:R-:W-:-:S05]  /*0150*/  IMAD.WIDE R6, R0, 0x30, R6 ;  /* 0x0000003000067825 */ /* 0x004fca00078e0206 */
[----:B-1----:R0:W-:Y:S04]  /*0160*/  STG.E.64 desc[UR4][R6.64], R8 ;  /* 0x0000000806007986 */ /* 0x0021e8000c101b04 */
[----:B------:R0:W-:Y:S04]  /*0170*/  STG.E.64 desc[UR4][R6.64+0x8], R12 ;  /* 0x0000080c06007986 */ /* 0x0001e8000c101b04 */
[----:B------:R0:W-:Y:S01]  /*0180*/  STG.E.64 desc[UR4][R6.64+0x10], R14 ;  /* 0x0000100e06007986 */ /* 0x0001e2000c101b04 */
[----:B------:R-:W-:Y:S05]  /*0190*/  @!P0 BRA `(.L_x_1) ;  /* 0x0000000c00648947 */ /* 0x000fea0003800000 */
[----:B0-----:R-:W-:Y:S02]  /*01a0*/  IMAD.MOV.U32 R12, RZ, RZ, RZ ;  /* 0x000000ffff0c7224 */ /* 0x001fe400078e00ff */
[----:B------:R-:W-:Y:S02]  /*01b0*/  IMAD.MOV.U32 R10, RZ, RZ, 0x169e7ffd ;  /* 0x169e7ffdff0a7424 */ /* 0x000fe400078e00ff */
[----:B------:R-:W-:Y:S02]  /*01c0*/  IMAD.MOV.U32 R14, RZ, RZ, R0 ;  /* 0x000000ffff0e7224 */ /* 0x000fe400078e0000 */
[----:B------:R-:W-:Y:S02]  /*01d0*/  IMAD.MOV.U32 R4, RZ, RZ, 0x1ad8e70d ;  /* 0x1ad8e70dff047424 */ /* 0x000fe400078e00ff */
[----:B------:R-:W-:Y:S02]  /*01e0*/  IMAD.MOV.U32 R5, RZ, RZ, -0x75bd8fc ;  /* 0xf8a42704ff057424 */ /* 0x000fe400078e00ff */
[----:B------:R-:W-:-:S02]  /*01f0*/  IMAD.MOV.U32 R2, RZ, RZ, -0x23270784 ;  /* 0xdcd8f87cff027424 */ /* 0x000fc400078e00ff */
[----:B------:R-:W-:-:S07]  /*0200*/  IMAD.MOV.U32 R3, RZ, RZ, 0xf9af201 ;  /* 0x0f9af201ff037424 */ /* 0x000fce00078e00ff */
.L_x_7:
[----:B------:R-:W-:Y:S01]  /*0210*/  LOP3.LUT R6, R14, 0x3, RZ, 0xc0, !PT ;  /* 0x000000030e067812 */ /* 0x000fe200078ec0ff */
[----:B------:R-:W-:Y:S03]  /*0220*/  BSSY.RECONVERGENT B1, `(.L_x_2) ;  /* 0x00000ca000017945 */ /* 0x000fe60003800200 */
[----:B------:R-:W-:-:S04]  /*0230*/  ISETP.NE.U32.AND P0, PT, R6, RZ, PT ;  /* 0x000000ff0600720c */ /* 0x000fc80003f05070 */
[----:B------:R-:W-:-:S13]  /*0240*/  ISETP.NE.AND.EX P0, PT, RZ, RZ, PT, P0 ;  /* 0x000000ffff00720c */ /* 0x000fda0003f05300 */
[----:B0-----:R-:W-:Y:S05]  /*0250*/  @!P0 BRA `(.L_x_3) ;  /* 0x0000000c00188947 */ /* 0x001fea0003800000 */
[----:B------:R-:W0:Y:S01]  /*0260*/  LDC.64 R6, c[0x4][RZ] ;  /* 0x01000000ff067b82 */ /* 0x000e220000000a00 */
[----:B------:R-:W-:Y:S02]  /*0270*/  IMAD.MOV.U32 R13, RZ, RZ, RZ ;  /* 0x000000ffff0d7224 */ /* 0x000fe400078e00ff */
[----:B0-----:R-:W-:-:S07]  /*0280*/  IMAD.WIDE.U32 R6, R12, 0xc80, R6 ;  /* 0x00000c800c067825 */ /* 0x001fce00078e0006 */
.L_x_6:
[----:B0-----:R-:W-:Y:S01]  /*0290*/  IMAD.MOV.U32 R10, RZ, RZ, RZ ;  /* 0x000000ffff0a7224 */ /* 0x001fe200078e00ff */
[----:B------:R-:W-:Y:S01]  /*02a0*/  CS2R R2, SRZ ;  /* 0x0000000000027805 */ /* 0x000fe2000001ff00 */
[----:B------:R-:W-:Y:S01]  /*02b0*/  IMAD.MOV.U32 R15, RZ, RZ, RZ ;  /* 0x000000ffff0f7224 */ /* 0x000fe200078e00ff */
[----:B------:R-:W-:-:S07]  /*02c0*/  CS2R R4, SRZ ;  /* 0x0000000000047805 */ /* 0x000fce000001ff00 */
.L_x_5:
[----:B------:R-:W0:Y:S02]  /*02d0*/  LDC.64 R8, c[0x0][0x380] ;  /* 0x0000e000ff087b82 */ /* 0x000e240000000a00 */
[----:B0-----:R-:W-:-:S04]  /*02e0*/  IMAD.WIDE R8, R0, 0x30, R8 ;  /* 0x0000003000087825 */ /* 0x001fc800078e0208 */
[----:B------:R-:W-:-:S05]  /*02f0*/  IMAD.WIDE.U32 R8, R15, 0x4, R8 ;  /* 0x000000040f087825 */ /* 0x000fca00078e0008 */
[----:B------:R0:W5:Y:S01]  /*0300*/  LDG.E R16, desc[UR4][R8.64+0x4] ;  /* 0x0000040408107981 */ /* 0x000162000c1e1900 */
[----:B------:R-:W-:-:S07]  /*0310*/  IMAD.MOV.U32 R17, RZ, RZ, RZ ;  /* 0x000000ffff117224 */ /* 0x000fce00078e00ff */
.L_x_4:
[----:B-----5:R-:W-:Y:S01]  /*0320*/  SHF.R.U32.HI R22, RZ, R17, R16 ;  /* 0x00000011ff167219 */ /* 0x020fe20000011610 */
[----:B0-----:R-:W-:-:S03]  /*0330*/  IMAD.SHL.U32 R8, R15, 0x20, RZ ;  /* 0x000000200f087824 */ /* 0x001fc600078e00ff */
[----:B------:R-:W-:Y:S01]  /*0340*/  LOP3.LUT R9, R22, 0x1, RZ, 0xc0, !PT ;  /* 0x0000000116097812 */ /* 0x000fe200078ec0ff */
[----:B------:R-:W-:-:S03]  /*0350*/  IMAD.IADD R8, R8, 0x1, R17 ;  /* 0x0000000108087824 */ /* 0x000fc600078e0211 */
[----:B------:R-:W-:Y:S01]  /*0360*/  ISETP.NE.U32.AND P0, PT, R9, 0x1, PT ;  /* 0x000000010900780c */ /* 0x000fe20003f05070 */
[----:B------:R-:W-:-:S03]  /*0370*/  IMAD R9, R8, 0x5, RZ ;  /* 0x0000000508097824 */ /* 0x000fc600078e02ff */
[----:B------:R-:W-:Y:S01]  /*0380*/  R2P PR, R22, 0x7e ;  /* 0x0000007e16007804 */ /* 0x000fe20000000000 */
[----:B------:R-:W-:-:S08]  /*0390*/  IMAD.WIDE.U32 R8, R9, 0x4, R6 ;  /* 0x0000000409087825 */ /* 0x000fd000078e0006 */
[----:B------:R-:W2:Y:S04]  /*03a0*/  @!P0 LDG.E R19, desc[UR4][R8.64] ;  /* 0x0000000408138981 */ /* 0x000ea8000c1e1900 */
[----:B------:R-:W3:Y:S04]  /*03b0*/  @P1 LDG.E R21, desc[UR4][R8.64+0x14] ;  /* 0x0000140408151981 */ /* 0x000ee8000c1e1900 */
[----:B------:R-:W4:Y:S04]  /*03c0*/  @!P0 LDG.E R18, desc[UR4][R8.64+0x10] ;  /* 0x0000100408128981 */ /* 0x000f28000c1e1900 */
[----:B------:R-:W4:Y:S04]  /*03d0*/  @P2 LDG.E R23, desc[UR4][R8.64+0x28] ;  /* 0x0000280408172981 */ /* 0x000f28000c1e1900 */
[----:B------:R-:W4:Y:S04]  /*03e0*/  @P1 LDG.E R20, desc[UR4][R8.64+0x24] ;  /* 0x0000240408141981 */ /* 0x000f28000c1e1900 */
[----:B------:R-:W4:Y:S04]  /*03f0*/  @P3 LDG.E R25, desc[UR4][R8.64+0x3c] ;  /* 0x00003c0408193981 */ /* 0x000f28000c1e1900 */
[----:B------:R-:W4:Y:S04]  /*0400*/  @P2 LDG.E R24, desc[UR4][R8.64+0x38] ;  /* 0x0000380408182981 */ /* 0x000f28000c1e1900 */
[----:B------:R-:W4:Y:S04]  /*0410*/  @P4 LDG.E R27, desc[UR4][R8.64+0x50] ;  /* 0x00005004081b4981 */ /* 0x000f28000c1e1900 */
[----:B------:R-:W4:Y:S01]  /*0420*/  @P5 LDG.E R29, desc[UR4][R8.64+0x64] ;  /* 0x00006404081d5981 */ /* 0x000f22000c1e1900 */
[----:B--2---:R-:W-:-:S03]  /*0430*/  @!P0 LOP3.LUT R10, R10, R19, RZ, 0x3c, !PT ;  /* 0x000000130a0a8212 */ /* 0x004fc600078e3cff */
[----:B------:R-:W2:Y:S01]  /*0440*/  @!P0 LDG.E R19, desc[UR4][R8.64+0x4] ;  /* 0x0000040408138981 */ /* 0x000ea2000c1e1900 */
[----:B---3--:R-:W-:-:S03]  /*0450*/  @P1 LOP3.LUT R10, R10, R21, RZ, 0x3c, !PT ;  /* 0x000000150a0a1212 */ /* 0x008fc600078e3cff */
[----:B------:R-:W3:Y:S01]  /*0460*/  @!P0 LDG.E R21, desc[UR4][R8.64+0xc] ;  /* 0x00000c0408158981 */ /* 0x000ee2000c1e1900 */
[----:B----4-:R-:W-:-:S03]  /*0470*/  @!P0 LOP3.LUT R3, R3, R18, RZ, 0x3c, !PT ;  /* 0x0000001203038212 */ /* 0x010fc600078e3cff */
[----:B------:R-:W4:Y:S01]  /*0480*/  @!P0 LDG.E R18, desc[UR4][R8.64+0x8] ;  /* 0x0000080408128981 */ /* 0x000f22000c1e1900 */
[----:B------:R-:W-:-:S03]  /*0490*/  @P2 LOP3.LUT R10, R10, R23, RZ, 0x3c, !PT ;  /* 0x000000170a0a2212 */ /* 0x000fc600078e3cff */
[----:B------:R-:W4:Y:S01]  /*04a0*/  @P1 LDG.E R23, desc[UR4][R8.64+0x18] ;  /* 0x0000180408171981 */ /* 0x000f22000c1e1900 */
[----:B------:R-:W-:-:S03]  /*04b0*/  @P1 LOP3.LUT R3, R3, R20, RZ, 0x3c, !PT ;  /* 0x0000001403031212 */ /* 0x000fc600078e3cff */
[----:B------:R-:W4:Y:S01]  /*04c0*/  @P1 LDG.E R20, desc[UR4][R8.64+0x1c] ;  /* 0x00001c0408141981 */ /* 0x000f22000c1e1900 */
[----:B------:R-:W-:-:S03]  /*04d0*/  @P3 LOP3.LUT R10, R10, R25, RZ, 0x3c, !PT ;  /* 0x000000190a0a3212 */ /* 0x000fc600078e3cff */
[----:B------:R-:W4:Y:S01]  /*04e0*/  @P1 LDG.E R25, desc[UR4][R8.64+0x20] ;  /* 0x0000200408191981 */ /* 0x000f22000c1e1900 */
[----:B------:R-:W-:-:S03]  /*04f0*/  @P2 LOP3.LUT R3, R3, R24, RZ, 0x3c, !PT ;  /* 0x0000001803032212 */ /* 0x000fc600078e3cff */
[----:B------:R-:W4:Y:S01]  /*0500*/  @P3 LDG.E R24, desc[UR4][R8.64+0x4c] ;  /* 0x00004c0408183981 */ /* 0x000f22000c1e1900 */
[----:B--2---:R-:W-:-:S03]  /*0510*/  @!P0 LOP3.LUT R4, R4, R19, RZ, 0x3c, !PT ;  /* 0x0000001304048212 */ /* 0x004fc600078e3cff */
[----:B------:R-:W2:Y:S01]  /*0520*/  @P2 LDG.E R19, desc[UR4][R8.64+0x2c] ;  /* 0x00002c0408132981 */ /* 0x000ea2000c1e1900 */
[----:B---3--:R-:W-:-:S03]  /*0530*/  @!P0 LOP3.LUT R2, R2, R21, RZ, 0x3c, !PT ;  /* 0x0000001502028212 */ /* 0x008fc600078e3cff */
[----:B------:R-:W3:Y:S01]  /*0540*/  @P2 LDG.E R21, desc[UR4][R8.64+0x34] ;  /* 0x0000340408152981 */ /* 0x000ee2000c1e1900 */
[----:B----4-:R-:W-:-:S03]  /*0550*/  @!P0 LOP3.LUT R5, R5, R18, RZ, 0x3c, !PT ;  /* 0x0000001205058212 */ /* 0x010fc600078e3cff */
[----:B------:R-:W4:Y:S01]  /*0560*/  @P2 LDG.E R18, desc[UR4][R8.64+0x30] ;  /* 0x0000300408122981 */ /* 0x000f22000c1e1900 */
        /* <DEDUP_REMOVED lines=10> */
[----:B--2---:R-:W-:-:S03]  /*0610*/  @P2 LOP3.LUT R4, R4, R19, RZ, 0x3c, !PT ;  /* 0x0000001304042212 */ /* 0x004fc600078e3cff */
[----:B------:R-:W2:Y:S01]  /*0620*/  @P4 LDG.E R19, desc[UR4][R8.64+0x54] ;  /* 0x0000540408134981 */ /* 0x000ea2000c1e1900 */
[----:B---3--:R-:W-:-:S03]  /*0630*/  @P2 LOP3.LUT R2, R2, R21, RZ, 0x3c, !PT ;  /* 0x0000001502022212 */ /* 0x008fc600078e3cff */
[----:B------:R-:W3:Y:S01]  /*0640*/  @P4 LDG.E R21, desc[UR4][R8.64+0x5c] ;  /* 0x00005c0408154981 */ /* 0x000ee2000c1e1900 */
[----:B----4-:R-:W-:-:S03]  /*0650*/  @P2 LOP3.LUT R5, R5, R18, RZ, 0x3c, !PT ;  /* 0x0000001205052212 */ /* 0x010fc600078e3cff */
        /* <DEDUP_REMOVED lines=9> */
[----:B------:R-:W-:Y:S02]  /*06f0*/  LOP3.LUT P0, RZ, R22, 0x80, RZ, 0xc0, !PT ;  /* 0x0000008016ff7812 */ /* 0x000fe4000780c0ff */
[----:B------:R-:W-:-:S04]  /*0700*/  @P5 LOP3.LUT R10, R10, R29, RZ, 0x3c, !PT ;  /* 0x0000001d0a0a5212 */ /* 0x000fc800078e3cff */
[----:B------:R-:W-:-:S07]  /*0710*/  @P6 LOP3.LUT R10, R10, R27, RZ, 0x3c, !PT ;  /* 0x0000001b0a0a6212 */ /* 0x000fce00078e3cff */
[----:B------:R-:W4:Y:S04]  /*0720*/  @P0 LDG.E R27, desc[UR4][R8.64+0x8c] ;  /* 0x00008c04081b0981 */ /* 0x000f28000c1e1900 */
        /* <DEDUP_REMOVED lines=15> */
[----:B------:R-:W-:Y:S02]  /*0820*/  @P0 LOP3.LUT R10, R10, R27, RZ, 0x3c, !PT ;  /* 0x0000001b0a0a0212 */ /* 0x000fe400078e3cff */
[----:B--2---:R-:W-:Y:S02]  /*0830*/  @P6 LOP3.LUT R4, R4, R19, RZ, 0x3c, !PT ;  /* 0x0000001304046212 */ /* 0x004fe400078e3cff */
[----:B---3--:R-:W-:Y:S02]  /*0840*/  @P6 LOP3.LUT R2, R2, R21, RZ, 0x3c, !PT ;  /* 0x0000001502026212 */ /* 0x008fe400078e3cff */
[----:B----4-:R-:W-:Y:S02]  /*0850*/  @P6 LOP3.LUT R5, R5, R18, RZ, 0x3c, !PT ;  /* 0x0000001205056212 */ /* 0x010fe400078e3cff */
[----:B------:R-:W-:Y:S02]  /*0860*/  @P0 LOP3.LUT R4, R4, R23, RZ, 0x3c, !PT ;  /* 0x0000001704040212 */ /* 0x000fe400078e3cff */
[----:B------:R-:W-:-:S02]  /*0870*/  @P6 LOP3.LUT R3, R3, R20, RZ, 0x3c, !PT ;  /* 0x0000001403036212 */ /* 0x000fc400078e3cff */
[----:B------:R-:W-:Y:S02]  /*0880*/  @P0 LOP3.LUT R2, R2, R25, RZ, 0x3c, !PT ;  /* 0x0000001902020212 */ /* 0x000fe400078e3cff */
[----:B------:R-:W-:Y:S02]  /*0890*/  @P0 LOP3.LUT R3, R3, R26, RZ, 0x3c, !PT ;  /* 0x0000001a03030212 */ /* 0x000fe400078e3cff */
[----:B------:R-:W-:Y:S02]  /*08a0*/  @P0 LOP3.LUT R5, R5, R24, RZ, 0x3c, !PT ;  /* 0x0000001805050212 */ /* 0x000fe400078e3cff */
[----:B------:R-:W-:-:S13]  /*08b0*/  R2P PR, R22.B1, 0x7f ;  /* 0x0000007f16007804 */ /* 0x000fda0000001000 */
[----:B------:R-:W2:Y:S04]  /*08c0*/  @P0 LDG.E R19, desc[UR4][R8.64+0xa0] ;  /* 0x0000a00408130981 */ /* 0x000ea8000c1e1900 */
[----:B------:R-:W3:Y:S04]  /*08d0*/  @P1 LDG.E R21, desc[UR4][R8.64+0xb4] ;  /* 0x0000b40408151981 */ /* 0x000ee8000c1e1900 */
[----:B------:R-:W4:Y:S04]  /*08e0*/  @P2 LDG.E R23, desc[UR4][R8.64+0xc8] ;  /* 0x0000c80408172981 */ /* 0x000f28000c1e1900 */
[----:B------:R-:W4:Y:S04]  /*08f0*/  @P0 LDG.E R20, desc[UR4][R8.64+0xa8] ;  /* 0x0000a80408140981 */ /* 0x000f28000c1e1900 */
[----:B------:R-:W4:Y:S04]  /*0900*/  @P0 LDG.E R24, desc[UR4][R8.64+0xb0] ;  /* 0x0000b00408180981 */ /* 0x000f28000c1e1900 */
[----:B------:R-:W4:Y:S04]  /*0910*/  @P3 LDG.E R25, desc[UR4][R8.64+0xdc] ;  /* 0x0000dc0408193981 */ /* 0x000f28000c1e1900 */
[----:B------:R-:W4:Y:S04]  /*0920*/  @P1 LDG.E R18, desc[UR4][R8.64+0xbc] ;  /* 0x0000bc0408121981 */ /* 0x000f28000c1e1900 */
        /* <DEDUP_REMOVED lines=20> */
[----:B---3--:R-:W-:Y:S02]  /*0a70*/  @P0 LOP3.LUT R2, R2, R21, RZ, 0x3c, !PT ;  /* 0x0000001502020212 */ /* 0x008fe400078e3cff */
[----:B------:R-:W-:Y:S01]  /*0a80*/  LOP3.LUT P0, RZ, R22, 0x8000, RZ, 0xc0, !PT ;  /* 0x0000800016ff7812 */ /* 0x000fe2000780c0ff */
[----:B------:R-:W3:Y:S01]  /*0a90*/  @P2 LDG.E R21, desc[UR4][R8.64+0xcc] ;  /* 0x0000cc0408152981 */ /* 0x000ee2000c1e1900 */
[----:B----4-:R-:W-:-:S03]  /*0aa0*/  @P1 LOP3.LUT R4, R4, R23, RZ, 0x3c, !PT ;  /* 0x0000001704041212 */ /* 0x010fc600078e3cff */
[----:B------:R-:W4:Y:S04]  /*0ab0*/  @P2 LDG.E R22, desc[UR4][R8.64+0xd0] ;  /* 0x0000d00408162981 */ /* 0x000f28000c1e1900 */
[----:B------:R-:W4:Y:S01]  /*0ac0*/  @P2 LDG.E R23, desc[UR4][R8.64+0xd4] ;  /* 0x0000d40408172981 */ /* 0x000f22000c1e1900 */
[----:B------:R-:W-:-:S03]  /*0ad0*/  @P1 LOP3.LUT R3, R3, R20, RZ, 0x3c, !PT ;  /* 0x0000001403031212 */ /* 0x000fc600078e3cff */
[----:B------:R-:W4:Y:S01]  /*0ae0*/  @P3 LDG.E R20, desc[UR4][R8.64+0xec] ;  /* 0x0000ec0408143981 */ /* 0x000f22000c1e1900 */
[----:B------:R-:W-:Y:S02]  /*0af0*/  @P5 LOP3.LUT R10, R10, R29, RZ, 0x3c, !PT ;  /* 0x0000001d0a0a5212 */ /* 0x000fe400078e3cff */
[----:B------:R-:W-:Y:S01]  /*0b00*/  @P2 LOP3.LUT R3, R3, R24, RZ, 0x3c, !PT ;  /* 0x0000001803032212 */ /* 0x000fe200078e3cff */
[----:B------:R-:W4:Y:S04]  /*0b10*/  @P0 LDG.E R26, desc[UR4][R8.64+0x13c] ;  /* 0x00013c04081a0981 */ /* 0x000f28000c1e1900 */
        /* <DEDUP_REMOVED lines=9> */
[----:B------:R-:W-:Y:S02]  /*0bb0*/  @P2 LOP3.LUT R2, R2, R23, RZ, 0x3c, !PT ;  /* 0x0000001702022212 */ /* 0x000fe400078e3cff */
[----:B------:R-:W-:Y:S01]  /*0bc0*/  @P3 LOP3.LUT R5, R5, R18, RZ, 0x3c, !PT ;  /* 0x0000001205053212 */ /* 0x000fe200078e3cff */
[----:B------:R-:W4:Y:S01]  /*0bd0*/  @P4 LDG.E R23, desc[UR4][R8.64+0xfc] ;  /* 0x0000fc0408174981 */ /* 0x000f22000c1e1900 */
[----:B------:R-:W-:-:S03]  /*0be0*/  @P3 LOP3.LUT R4, R4, R25, RZ, 0x3c, !PT ;  /* 0x0000001904043212 */ /* 0x000fc600078e3cff */
        /* <DEDUP_REMOVED lines=20> */
[----:B------:R-:W-:-:S05]  /*0d30*/  VIADD R17, R17, 0x10 ;  /* 0x0000001011117836 */ /* 0x000fca0000000000 */
[----:B------:R-:W-:Y:S02]  /*0d40*/  ISETP.NE.AND P1, PT, R17, 0x20, PT ;  /* 0x000000201100780c */ /* 0x000fe40003f25270 */
[----:B------:R-:W-:Y:S02]  /*0d50*/  @P5 LOP3.LUT R3, R3, R20, RZ, 0x3c, !PT ;  /* 0x0000001403035212 */ /* 0x000fe400078e3cff */
[----:B--2---:R-:W-:Y:S02]  /*0d60*/  @P5 LOP3.LUT R2, R2, R19, RZ, 0x3c, !PT ;  /* 0x0000001302025212 */ /* 0x004fe400078e3cff */
[----:B---3--:R-:W-:Y:S02]  /*0d70*/  @P6 LOP3.LUT R4, R4, R21, RZ, 0x3c, !PT ;  /* 0x0000001504046212 */ /* 0x008fe400078e3cff */
[----:B----4-:R-:W-:Y:S02]  /*0d80*/  @P6 LOP3.LUT R5, R5, R22, RZ, 0x3c, !PT ;  /* 0x0000001605056212 */ /* 0x010fe400078e3cff */
[----:B------:R-:W-:-:S02]  /*0d90*/  @P6 LOP3.LUT R2, R2, R23, RZ, 0x3c, !PT ;  /* 0x0000001702026212 */ /* 0x000fc400078e3cff */
[----:B------:R-:W-:Y:S02]  /*0da0*/  @P6 LOP3.LUT R3, R3, R18, RZ, 0x3c, !PT ;  /* 0x0000001203036212 */ /* 0x000fe400078e3cff */
[----:B------:R-:W-:Y:S02]  /*0db0*/  @P0 LOP3.LUT R5, R5, R24, RZ, 0x3c, !PT ;  /* 0x0000001805050212 */ /* 0x000fe400078e3cff */
[----:B------:R-:W-:Y:S02]  /*0dc0*/  @P0 LOP3.LUT R4, R4, R25, RZ, 0x3c, !PT ;  /* 0x0000001904040212 */ /* 0x000fe400078e3cff */
[----:B------:R-:W-:Y:S02]  /*0dd0*/  @P0 LOP3.LUT R3, R3, R26, RZ, 0x3c, !PT ;  /* 0x0000001a03030212 */ /* 0x000fe400078e3cff */
[----:B------:R-:W-:Y:S01]  /*0de0*/  @P0 LOP3.LUT R2, R2, R27, RZ, 0x3c, !PT ;  /* 0x0000001b02020212 */ /* 0x000fe200078e3cff */
[----:B------:R-:W-:Y:S06]  /*0df0*/  @P1 BRA `(.L_x_4) ;  /* 0xfffffff400481947 */ /* 0x000fec000383ffff */
[----:B------:R-:W-:-:S05]  /*0e00*/  VIADD R15, R15, 0x1 ;  /* 0x000000010f0f7836 */ /* 0x000fca0000000000 */
[----:B------:R-:W-:-:S13]  /*0e10*/  ISETP.NE.AND P0, PT, R15, 0x5, PT ;  /* 0x000000050f00780c */ /* 0x000fda0003f05270 */
[----:B------:R-:W-:Y:S05]  /*0e20*/  @P0 BRA `(.L_x_5) ;  /* 0xfffffff400280947 */ /* 0x000fea000383ffff */
[----:B------:R-:W0:Y:S01]  /*0e30*/  LDC.64 R8, c[0x0][0x380] ;  /* 0x0000e000ff087b82 */ /* 0x000e220000000a00 */
[----:B------:R-:W-:Y:S01]  /*0e40*/  VIADD R13, R13, 0x1 ;  /* 0x000000010d0d7836 */ /* 0x000fe20000000000 */
[----:B------:R-:W-:-:S04]  /*0e50*/  LOP3.LUT R16, R14, 0x3, RZ, 0xc0, !PT ;  /* 0x000000030e107812 */ /* 0x000fc800078ec0ff */
[----:B------:R-:W-:Y:S01]  /*0e60*/  ISETP.GE.U32.AND P0, PT, R13, R16, PT ;  /* 0x000000100d00720c */ /* 0x000fe20003f06070 */
[----:B0-----:R-:W-:-:S05]  /*0e70*/  IMAD.WIDE R8, R0, 0x30, R8 ;  /* 0x0000003000087825 */ /* 0x001fca00078e0208 */
[----:B------:R0:W-:Y:S04]  /*0e80*/  STG.E desc[UR4][R8.64+0x4], R10 ;  /* 0x0000040a08007986 */ /* 0x0001e8000c101904 */
[----:B------:R0:W-:Y:S04]  /*0e90*/  STG.E.64 desc[UR4][R8.64+0x8], R4 ;  /* 0x0000080408007986 */ /* 0x0001e8000c101b04 */
[----:B------:R0:W-:Y:S01]  /*0ea0*/  STG.E.64 desc[UR4][R8.64+0x10], R2 ;  /* 0x0000100208007986 */ /* 0x0001e2000c101b04 */
[----:B------:R-:W-:Y:S05]  /*0eb0*/  @!P0 BRA `(.L_x_6) ;  /* 0xfffffff000f48947 */ /* 0x000fea000383ffff */
.L_x_3:
[----:B------:R-:W-:Y:S05]  /*0ec0*/  BSYNC.RECONVERGENT B1 ;  /* 0x0000000000017941 */ /* 0x000fea0003800200 */
.L_x_2:
[----:B------:R-:W-:Y:S01]  /*0ed0*/  ISETP.GT.U32.AND P0, PT, R14, 0x3, PT ;  /* 0x000000030e00780c */ /* 0x000fe20003f04070 */
[----:B------:R-:W-:Y:S01]  /*0ee0*/  VIADD R12, R12, 0x1 ;  /* 0x000000010c0c7836 */ /* 0x000fe20000000000 */
[--C-:B------:R-:W-:Y:S02]  /*0ef0*/  SHF.R.U64 R14, R14, 0x2, R11.reuse ;  /* 0x000000020e0e7819 */ /* 0x100fe4000000120b */
[----:B------:R-:W-:Y:S02]  /*0f00*/  ISETP.GT.U32.AND.EX P0, PT, R11, RZ, PT, P0 ;  /* 0x000000ff0b00720c */ /* 0x000fe40003f04100 */
[----:B------:R-:W-:-:S11]  /*0f10*/  SHF.R.U32.HI R11, RZ, 0x2, R11 ;  /* 0x00000002ff0b7819 */ /* 0x000fd6000001160b */
[----:B------:R-:W-:Y:S05]  /*0f20*/  @P0 BRA `(.L_x_7) ;  /* 0xfffffff000b80947 */ /* 0x000fea000383ffff */
.L_x_1:
[----:B------:R-:W-:Y:S05]  /*0f30*/  BSYNC.RECONVERGENT B0 ;  /* 0x0000000000007941 */ /* 0x000fea0003800200 */
.L_x_0:
[----:B0-----:R-:W-:Y:S01]  /*0f40*/  SHF.R.U32.HI R9, RZ, 0x2, R10 ;  /* 0x00000002ff097819 */ /* 0x001fe2000001160a */
[----:B------:R-:W0:Y:S01]  /*0f50*/  LDC.64 R6, c[0x0][0x380] ;  /* 0x0000e000ff067b82 */ /* 0x000e220000000a00 */
[----:B------:R-:W-:Y:S01]  /*0f60*/  IMAD.SHL.U32 R8, R3, 0x10, RZ ;  /* 0x0000001003087824 */ /* 0x000fe200078e00ff */
[----:B------:R-:W1:Y:S01]  /*0f70*/  LDCU.64 UR6, c[0x0][0x388] ;  /* 0x00007100ff0677ac */ /* 0x000e620008000a00 */
[----:B------:R-:W-:Y:S01]  /*0f80*/  LOP3.LUT R9, R9, R10, RZ, 0x3c, !PT ;  /* 0x0000000a09097212 */ /* 0x000fe200078e3cff */
[----:B------:R-:W-:Y:S01]  /*0f90*/  IMAD.MOV.U32 R17, RZ, RZ, R2 ;  /* 0x000000ffff117224 */ /* 0x000fe200078e0002 */
[----:B------:R-:W-:Y:S01]  /*0fa0*/  SHF.R.S32.HI R15, RZ, 0x1f, R0 ;  /* 0x0000001fff0f7819 */ /* 0x000fe20000011400 */
[----:B------:R-:W-:Y:S02]  /*0fb0*/  IMAD.MOV.U32 R13, RZ, RZ, 0x2f800000 ;  /* 0x2f800000ff0d7424 */ /* 0x000fe400078e00ff */
[----:B------:R-:W-:Y:S02]  /*0fc0*/  IMAD.SHL.U32 R10, R9, 0x2, RZ ;  /* 0x00000002090a7824 */ /* 0x000fe400078e00ff */
[----:B------:R-:W-:-:S02]  /*0fd0*/  IMAD.MOV.U32 R16, RZ, RZ, R5 ;  /* 0x000000ffff107224 */ /* 0x000fc400078e0005 */
[----:B------:R-:W-:Y:S01]  /*0fe0*/  IMAD.MOV.U32 R11, RZ, RZ, R4 ;  /* 0x000000ffff0b7224 */ /* 0x000fe200078e0004 */
[----:B------:R-:W-:Y:S01]  /*0ff0*/  LOP3.LUT R8, R9, R10, R8, 0x96, !PT ;  /* 0x0000000a09087212 */ /* 0x000fe200078e9608 */
[----:B------:R-:W-:Y:S02]  /*1000*/  IMAD.MOV.U32 R10, RZ, RZ, -0x16c0e93b ;  /* 0xe93f16c5ff0a7424 */ /* 0x000fe400078e00ff */
[----:B------:R-:W-:Y:S01]  /*1010*/  IMAD.MOV.U32 R18, RZ, RZ, R3 ;  /* 0x000000ffff127224 */ /* 0x000fe200078e0003 */
[----:B------:R-:W-:Y:S02]  /*1020*/  LOP3.LUT R19, R8, R3, RZ, 0x3c, !PT ;  /* 0x0000000308137212 */ /* 0x000fe400078e3cff */
[----:B-1----:R-:W-:-:S03]  /*1030*/  LEA R8, P0, R0, UR6, 0x2 ;  /* 0x0000000600087c11 */ /* 0x002fc6000f8010ff */
[----:B------:R-:W-:Y:S02]  /*1040*/  VIADD R9, R19, 0xe93f16c5 ;  /* 0xe93f16c513097836 */ /* 0x000fe40000000000 */
[----:B0-----:R-:W-:-:S03]  /*1050*/  IMAD.WIDE R6, R0, 0x30, R6 ;  /* 0x0000003000067825 */ /* 0x001fc600078e0206 */
[----:B------:R-:W-:Y:S02]  /*1060*/  I2FP.F32.U32 R2, R9 ;  /* 0x0000000900027245 */ /* 0x000fe40000201000 */
[----:B------:R-:W-:Y:S01]  /*1070*/  LEA.HI.X R9, R0, UR7, R15, 0x2, P0 ;  /* 0x0000000700097c11 */ /* 0x000fe200080f140f */
[----:B------:R-:W-:Y:S02]  /*1080*/  STG.E.64 desc[UR4][R6.64+0x8], R16 ;  /* 0x0000081006007986 */ /* 0x000fe4000c101b04 */
[----:B------:R-:W-:Y:S02]  /*1090*/  FFMA R5, R2, R13, 1.1641532182693481445e-10 ;  /* 0x2f00000002057423 */ /* 0x000fe4000000000d */
[----:B------:R-:W-:Y:S04]  /*10a0*/  STG.E.64 desc[UR4][R6.64], R10 ;  /* 0x0000000a06007986 */ /* 0x000fe8000c101b04 */
[----:B------:R-:W-:Y:S04]  /*10b0*/  STG.E.64 desc[UR4][R6.64+0x18], RZ ;  /* 0x000018ff06007986 */ /* 0x000fe8000c101b04 */
[----:B------:R-:W-:Y:S04]  /*10c0*/  STG.E desc[UR4][R6.64+0x20], RZ ;  /* 0x000020ff06007986 */ /* 0x000fe8000c101904 */
[----:B------:R-:W-:Y:S04]  /*10d0*/  STG.E.64 desc[UR4][R6.64+0x28], RZ ;  /* 0x000028ff06007986 */ /* 0x000fe8000c101b04 */
[----:B------:R-:W-:Y:S04]  /*10e0*/  STG.E.64 desc[UR4][R6.64+0x10], R18 ;  /* 0x0000101206007986 */ /* 0x000fe8000c101b04 */
[----:B------:R-:W-:Y:S01]  /*10f0*/  STG.E desc[UR4][R8.64], R5 ;  /* 0x0000000508007986 */ /* 0x000fe2000c101904 */
[----:B------:R-:W-:Y:S05]  /*1100*/  EXIT ;  /* 0x000000000000794d */ /* 0x000fea0003800000 */
.L_x_8:
[----:B------:R-:W-:-:S00]  /*1110*/  BRA `(.L_x_8) ;  /* 0xfffffffc00fc7947 */ /* 0x000fc0000383ffff */
[----:B------:R-:W-:-:S00]  /*1120*/  NOP ;  /* 0x0000000000007918 */ /* 0x000fc00000000000 */
        /* <DEDUP_REMOVED lines=13> */
.L_x_9:


//--------------------- .nv.global.init           --------------------------
	.section	.nv.global.init,"aw",@progbits
	.align	4
.nv.global.init:
	.type		mrg32k3aM1SubSeq,@object
	.size		mrg32k3aM1SubSeq,(mrg32k3aM2SubSeq - mrg32k3aM1SubSeq)
mrg32k3aM1SubSeq:
        /*0000*/ 	.byte	0x0b, 0xcc, 0xee, 0x04, 0x73, 0x29, 0x8b, 0x6f, 0xf6, 0x53, 0x03, 0xf6, 0x23, 0xf6, 0xea, 0xda
        /* <DEDUP_REMOVED lines=125> */
	.type		mrg32k3aM2SubSeq,@object
	.size		mrg32k3aM2SubSeq,(mrg32k3aM1 - mrg32k3aM2SubSeq)
mrg32k3aM2SubSeq:
        /* <DEDUP_REMOVED lines=126> */
	.type		mrg32k3aM1,@object
	.size		mrg32k3aM1,(mrg32k3aM1Seq - mrg32k3aM1)
mrg32k3aM1:
        /* <DEDUP_REMOVED lines=144> */
	.type		mrg32k3aM1Seq,@object
	.size		mrg32k3aM1Seq,(mrg32k3aM2 - mrg32k3aM1Seq)
mrg32k3aM1Seq:
        /* <DEDUP_REMOVED lines=144> */
	.type		mrg32k3aM2,@object
	.size		mrg32k3aM2,(mrg32k3aM2Seq - mrg32k3aM2)
mrg32k3aM2:
        /* <DEDUP_REMOVED lines=144> */
	.type		mrg32k3aM2Seq,@object
	.size		mrg32k3aM2Seq,(precalc_xorwow_matrix - mrg32k3aM2Seq)
mrg32k3aM2Seq:
        /* <DEDUP_REMOVED lines=144> */
	.type		precalc_xorwow_matrix,@object
	.size		precalc_xorwow_matrix,(precalc_xorwow_offset_matrix - precalc_xorwow_matrix)
precalc_xorwow_matrix:
        /* <DEDUP_REMOVED lines=6400> */
	.type		precalc_xorwow_offset_matrix,@object
	.size		precalc_xorwow_offset_matrix,(.L_1 - precalc_xorwow_offset_matrix)
precalc_xorwow_offset_matrix:
        /* <DEDUP_REMOVED lines=6400> */
.L_1:


//--------------------- .nv.shared.reserved.0     --------------------------
	.section	.nv.shared.reserved.0,"aw",@nobits
	.weak		__nv_reservedSMEM_offset_0_alias
	.size		__nv_reservedSMEM_offset_0_alias, 0, 64
	.other		__nv_reservedSMEM_offset_0_alias,@"STO_CUDA_RESERVED_SHARED STV_DEFAULT"
__nv_reservedSMEM_offset_0_alias:
	.zero		0
	.zero		64


//--------------------- .nv.constant0._Z11random_testP17curandStateXORWOWPf --------------------------
	.section	.nv.constant0._Z11random_testP17curandStateXORWOWPf,"a",@progbits
	.sectionflags	@""
	.align	4
.nv.constant0._Z11random_testP17curandStateXORWOWPf:
	.zero		912


//--------------------- SYMBOLS --------------------------

	.type		.nv.reservedSmem.offset0,@object
	.size		.nv.reservedSmem.offset0,0x4
